	.headerflags	@"EF_CUDA_TEXMODE_UNIFIED EF_CUDA_64BIT_ADDRESS EF_CUDA_ACCELERATORS EF_CUDA_SM90 EF_CUDA_VIRTUAL_SM(EF_CUDA_SM90)"
	.elftype	@"ET_EXEC"


//--------------------- .nv.info                  --------------------------
	.section	.nv.info,"",@"SHT_CUDA_INFO"
	.align	4


	//----- nvinfo : EIATTR_REGCOUNT
	.align		4
        /*0000*/ 	.byte	0x04, 0x2f
        /*0002*/ 	.short	(.L_3 - .L_2)
	.align		4
.L_2:
        /*0004*/ 	.word	index@(triton_poi_fused__native_batch_norm_legit_no_training_relu_34)
        /*0008*/ 	.word	0x00000011


	//----- nvinfo : EIATTR_MIN_STACK_SIZE
	.align		4
.L_3:
        /*000c*/ 	.byte	0x04, 0x12
        /*000e*/ 	.short	(.L_5 - .L_4)
	.align		4
.L_4:
        /*0010*/ 	.word	index@(triton_poi_fused__native_batch_norm_legit_no_training_relu_34)
        /*0014*/ 	.word	0x00000000


	//----- nvinfo : EIATTR_FRAME_SIZE
	.align		4
.L_5:
        /*0018*/ 	.byte	0x04, 0x11
        /*001a*/ 	.short	(.L_7 - .L_6)
	.align		4
.L_6:
        /*001c*/ 	.word	index@(triton_poi_fused__native_batch_norm_legit_no_training_relu_34)
        /*0020*/ 	.word	0x00000000


	//----- nvinfo : EIATTR_MIN_STACK_SIZE
	.align		4
.L_7:
        /*0024*/ 	.byte	0x04, 0x12
        /*0026*/ 	.short	(.L_9 - .L_8)
	.align		4
.L_8:
        /*0028*/ 	.word	index@(triton_poi_fused__native_batch_norm_legit_no_training_relu_34)
        /*002c*/ 	.word	0x00000000
.L_9:


//--------------------- .nv.info.triton_poi_fused__native_batch_norm_legit_no_training_relu_34 --------------------------
	.section	.nv.info.triton_poi_fused__native_batch_norm_legit_no_training_relu_34,"",@"SHT_CUDA_INFO"
	.sectionflags	@""
	.align	4


	//----- nvinfo : EIATTR_CUDA_API_VERSION
	.align		4
        /*0000*/ 	.byte	0x04, 0x37
        /*0002*/ 	.short	(.L_11 - .L_10)
.L_10:
        /*0004*/ 	.word	0x0000007c


	//----- nvinfo : EIATTR_KPARAM_INFO
	.align		4
.L_11:
        /*0008*/ 	.byte	0x04, 0x17
        /*000a*/ 	.short	(.L_13 - .L_12)
.L_12:
        /*000c*/ 	.word	0x00000000
        /*0010*/ 	.short	0x0006
        /*0012*/ 	.short	0x0030
        /*0014*/ 	.byte	0x00, 0xf0, 0x11, 0x00


	//----- nvinfo : EIATTR_KPARAM_INFO
	.align		4
.L_13:
        /*0018*/ 	.byte	0x04, 0x17
        /*001a*/ 	.short	(.L_15 - .L_14)
.L_14:
        /*001c*/ 	.word	0x00000000
        /*0020*/ 	.short	0x0005
        /*0022*/ 	.short	0x0028
        /*0024*/ 	.byte	0x00, 0xf4, 0x21, 0x00


	//----- nvinfo : EIATTR_KPARAM_INFO
	.align		4
.L_15:
        /*0028*/ 	.byte	0x04, 0x17
        /*002a*/ 	.short	(.L_17 - .L_16)
.L_16:
        /*002c*/ 	.word	0x00000000
        /*0030*/ 	.short	0x0004
        /*0032*/ 	.short	0x0020
        /*0034*/ 	.byte	0x00, 0xf4, 0x21, 0x00


	//----- nvinfo : EIATTR_KPARAM_INFO
	.align		4
.L_17:
        /*0038*/ 	.byte	0x04, 0x17
        /*003a*/ 	.short	(.L_19 - .L_18)
.L_18:
        /*003c*/ 	.word	0x00000000
        /*0040*/ 	.short	0x0003
        /*0042*/ 	.short	0x0018
        /*0044*/ 	.byte	0x00, 0xf4, 0x21, 0x00


	//----- nvinfo : EIATTR_KPARAM_INFO
	.align		4
.L_19:
        /*0048*/ 	.byte	0x04, 0x17
        /*004a*/ 	.short	(.L_21 - .L_20)
.L_20:
        /*004c*/ 	.word	0x00000000
        /*0050*/ 	.short	0x0002
        /*0052*/ 	.short	0x0010
        /*0054*/ 	.byte	0x00, 0xf4, 0x21, 0x00


	//----- nvinfo : EIATTR_KPARAM_INFO
	.align		4
.L_21:
        /*0058*/ 	.byte	0x04, 0x17
        /*005a*/ 	.short	(.L_23 - .L_22)
.L_22:
        /*005c*/ 	.word	0x00000000
        /*0060*/ 	.short	0x0001
        /*0062*/ 	.short	0x0008
        /*0064*/ 	.byte	0x00, 0xf4, 0x21, 0x00


	//----- nvinfo : EIATTR_KPARAM_INFO
	.align		4
.L_23:
        /*0068*/ 	.byte	0x04, 0x17
        /*006a*/ 	.short	(.L_25 - .L_24)
.L_24:
        /*006c*/ 	.word	0x00000000
        /*0070*/ 	.short	0x0000
        /*0072*/ 	.short	0x0000
        /*0074*/ 	.byte	0x00, 0xf4, 0x21, 0x00


	//----- nvinfo : EIATTR_SPARSE_MMA_MASK
	.align		4
.L_25:
        /*0078*/ 	.byte	0x03, 0x50
        /*007a*/ 	.short	0x0000


	//----- nvinfo : EIATTR_MAXREG_COUNT
	.align		4
        /*007c*/ 	.byte	0x03, 0x1b
        /*007e*/ 	.short	0x00ff


	//----- nvinfo : EIATTR_EXIT_INSTR_OFFSETS
	.align		4
        /*0080*/ 	.byte	0x04, 0x1c
        /*0082*/ 	.short	(.L_27 - .L_26)


	//   ....[0]....
.L_26:
        /*0084*/ 	.word	0x00000360


	//----- nvinfo : EIATTR_REQNTID
	.align		4
.L_27:
        /*0088*/ 	.byte	0x04, 0x10
        /*008a*/ 	.short	(.L_29 - .L_28)
.L_28:
        /*008c*/ 	.word	0x00000080
        /*0090*/ 	.word	0x00000001
        /*0094*/ 	.word	0x00000001


	//----- nvinfo : EIATTR_CBANK_PARAM_SIZE
	.align		4
.L_29:
        /*0098*/ 	.byte	0x03, 0x19
        /*009a*/ 	.short	0x0034


	//----- nvinfo : EIATTR_PARAM_CBANK
	.align		4
        /*009c*/ 	.byte	0x04, 0x0a
        /*009e*/ 	.short	(.L_31 - .L_30)
	.align		4
.L_30:
        /*00a0*/ 	.word	index@(.nv.constant0.triton_poi_fused__native_batch_norm_legit_no_training_relu_34)
        /*00a4*/ 	.short	0x0210
        /*00a6*/ 	.short	0x0034


	//----- nvinfo : EIATTR_SW_WAR
	.align		4
.L_31:
        /*00a8*/ 	.byte	0x04, 0x36
        /*00aa*/ 	.short	(.L_33 - .L_32)
.L_32:
        /*00ac*/ 	.word	0x00000008
.L_33:


//--------------------- .nv.callgraph             --------------------------
	.section	.nv.callgraph,"",@"SHT_CUDA_CALLGRAPH"
	.align	4
	.sectionentsize	8
	.align		4
        /*0000*/ 	.word	0x00000000
	.align		4
        /*0004*/ 	.word	0xffffffff
	.align		4
        /*0008*/ 	.word	0x00000000
	.align		4
        /*000c*/ 	.word	0xfffffffe
	.align		4
        /*0010*/ 	.word	0x00000000
	.align		4
        /*0014*/ 	.word	0xfffffffd
	.align		4
        /*0018*/ 	.word	0x00000000
	.align		4
        /*001c*/ 	.word	0xfffffffc


//--------------------- .nv.constant4             --------------------------
	.section	.nv.constant4,"a",@progbits
	.align	8
	.align		8
.nv.constant4:
        /*0000*/ 	.dword	_$_str
	.align		8
        /*0008*/ 	.dword	_$_str_$_2


//--------------------- .text.triton_poi_fused__native_batch_norm_legit_no_training_relu_34 --------------------------
	.section	.text.triton_poi_fused__native_batch_norm_legit_no_training_relu_34,"ax",@progbits
	.align	128
        .global         triton_poi_fused__native_batch_norm_legit_no_training_relu_34
        .type           triton_poi_fused__native_batch_norm_legit_no_training_relu_34,@function
        .size           triton_poi_fused__native_batch_norm_legit_no_training_relu_34,(.L_x_1 - triton_poi_fused__native_batch_norm_legit_no_training_relu_34)
        .other          triton_poi_fused__native_batch_norm_legit_no_training_relu_34,@"STO_CUDA_ENTRY STV_DEFAULT"
triton_poi_fused__native_batch_norm_legit_no_training_relu_34:
.text.triton_poi_fused__native_batch_norm_legit_no_training_relu_34:
[----:B------:R-:W-:Y:S01]  /*0000*/  LDC R1, c[0x0][0x28] ;  /* 0x00000a00ff017b82 */ /* 0x000fe20000000800 */
[----:B------:R-:W1:Y:S07]  /*0010*/  S2R R0, SR_TID.X ;  /* 0x0000000000007919 */ /* 0x000e6e0000002100 */
[----:B------:R-:W2:Y:S01]  /*0020*/  LDC.64 R6, c[0x0][0x220] ;  /* 0x00008800ff067b82 */ /* 0x000ea20000000a00 */
[----:B------:R-:W-:Y:S01]  /*0030*/  ULDC.64 UR4, c[0x0][0x208] ;  /* 0x0000820000047ab9 */ /* 0x000fe20000000a00 */
[----:B------:R-:W3:Y:S06]  /*0040*/  S2R R5, SR_CTAID.X ;  /* 0x0000000000057919 */ /* 0x000eec0000002500 */
[----:B------:R-:W4:Y:S08]  /*0050*/  LDC.64 R8, c[0x0][0x228] ;  /* 0x00008a00ff087b82 */ /* 0x000f300000000a00 */
[----:B------:R-:W5:Y:S01]  /*0060*/  LDC.64 R10, c[0x0][0x230] ;  /* 0x00008c00ff0a7b82 */ /* 0x000f620000000a00 */
[----:B-1----:R-:W-:-:S02]  /*0070*/  SHF.L.U32 R0, R0, 0x1, RZ ;  /* 0x0000000100007819 */ /* 0x002fc400000006ff */
[----:B---3--:R-:W-:Y:S02]  /*0080*/  SHF.R.S32.HI R3, RZ, 0x17, R5 ;  /* 0x00000017ff037819 */ /* 0x008fe40000011405 */
[----:B------:R-:W-:Y:S02]  /*0090*/  LOP3.LUT R0, R0, 0xfe, RZ, 0xc0, !PT ;  /* 0x000000fe00007812 */ /* 0x000fe400078ec0ff */
[----:B------:R-:W-:Y:S02]  /*00a0*/  SGXT R3, R3, 0x1 ;  /* 0x000000010303781a */ /* 0x000fe40000000200 */
[----:B------:R-:W-:Y:S02]  /*00b0*/  LEA R0, R5, R0, 0x8 ;  /* 0x0000000005007211 */ /* 0x000fe400078e40ff */
[----:B------:R-:W1:Y:S02]  /*00c0*/  LDC.64 R4, c[0x0][0x218] ;  /* 0x00008600ff047b82 */ /* 0x000e640000000a00 */
[----:B------:R-:W-:-:S04]  /*00d0*/  LEA.HI R3, R3, R0, RZ, 0x4 ;  /* 0x0000000003037211 */ /* 0x000fc800078f20ff */
[--C-:B------:R-:W-:Y:S02]  /*00e0*/  SHF.R.S32.HI R2, RZ, 0x4, R3.reuse ;  /* 0x00000004ff027819 */ /* 0x100fe40000011403 */
[----:B------:R-:W-:-:S04]  /*00f0*/  SHF.R.S32.HI R3, RZ, 0x1f, R3 ;  /* 0x0000001fff037819 */ /* 0x000fc80000011403 */
[----:B------:R-:W-:-:S04]  /*0100*/  LEA.HI R3, R3, R2, RZ, 0x7 ;  /* 0x0000000203037211 */ /* 0x000fc800078f38ff */
[----:B------:R-:W-:-:S04]  /*0110*/  LOP3.LUT R3, R3, 0xffffff80, RZ, 0xc0, !PT ;  /* 0xffffff8003037812 */ /* 0x000fc800078ec0ff */
[----:B------:R-:W-:Y:S02]  /*0120*/  IADD3 R13, R2, -R3, RZ ;  /* 0x80000003020d7210 */ /* 0x000fe40007ffe0ff */
[----:B------:R-:W3:Y:S03]  /*0130*/  LDC.64 R2, c[0x0][0x210] ;  /* 0x00008400ff027b82 */ /* 0x000ee60000000a00 */
[----:B--2---:R-:W-:-:S06]  /*0140*/  IMAD.WIDE R6, R13, 0x4, R6 ;  /* 0x000000040d067825 */ /* 0x004fcc00078e0206 */
[----:B------:R-:W2:Y:S01]  /*0150*/  LDG.E.EL R6, desc[UR4][R6.64] ;  /* 0x0000000406067981 */ /* 0x000ea2000c2e1900 */
[----:B-1----:R-:W-:-:S05]  /*0160*/  IMAD.WIDE R4, R13, 0x4, R4 ;  /* 0x000000040d047825 */ /* 0x002fca00078e0204 */
[----:B------:R1:W2:Y:S01]  /*0170*/  LDG.E.EL R12, desc[UR4][R4.64] ;  /* 0x00000004040c7981 */ /* 0x0002a2000c2e1900 */
[----:B---3--:R-:W-:Y:S01]  /*0180*/  IMAD.WIDE R2, R0, 0x4, R2 ;  /* 0x0000000400027825 */ /* 0x008fe200078e0202 */
[----:B------:R-:W-:Y:S01]  /*0190*/  HFMA2.MMA R14, -RZ, RZ, 1.625, 0 ;  /* 0x3e800000ff0e7435 */ /* 0x000fe200000001ff */
[----:B-1----:R-:W1:Y:S04]  /*01a0*/  LDC.64 R4, c[0x0][0x238] ;  /* 0x00008e00ff047b82 */ /* 0x002e680000000a00 */
[----:B------:R-:W3:Y:S01]  /*01b0*/  LDG.E.64 R2, desc[UR4][R2.64] ;  /* 0x0000000402027981 */ /* 0x000ee2000c1e1b00 */
[----:B----4-:R-:W-:-:S04]  /*01c0*/  IMAD.WIDE R8, R13, 0x4, R8 ;  /* 0x000000040d087825 */ /* 0x010fc800078e0208 */
[----:B-----5:R-:W-:Y:S02]  /*01d0*/  IMAD.WIDE R10, R13, 0x4, R10 ;  /* 0x000000040d0a7825 */ /* 0x020fe400078e020a */
[----:B------:R-:W4:Y:S04]  /*01e0*/  LDG.E.EL R8, desc[UR4][R8.64] ;  /* 0x0000000408087981 */ /* 0x000f28000c2e1900 */
[----:B------:R-:W4:Y:S01]  /*01f0*/  LDG.E.EL R11, desc[UR4][R10.64] ;  /* 0x000000040a0b7981 */ /* 0x000f22000c2e1900 */
[----:B-1----:R-:W-:-:S04]  /*0200*/  IMAD.WIDE R4, R0, 0x4, R4 ;  /* 0x0000000400047825 */ /* 0x002fc800078e0204 */
[----:B--2---:R-:W-:-:S04]  /*0210*/  FADD R6, R6, 9.9999997473787516356e-06 ;  /* 0x3727c5ac06067421 */ /* 0x004fc80000000000 */
[----:B------:R-:W1:Y:S02]  /*0220*/  MUFU.SQRT R7, R6 ;  /* 0x0000000600077308 */ /* 0x000e640000002000 */
[C---:B-1----:R-:W-:Y:S02]  /*0230*/  FSETP.GT.AND P0, PT, R7.reuse, 8.50705917302346158658e+37, PT ;  /* 0x7e8000000700780b */ /* 0x042fe40003f04000 */
[----:B------:R-:W-:-:S11]  /*0240*/  FSETP.GEU.AND P1, PT, R7, 1.175494350822287508e-38, PT ;  /* 0x008000000700780b */ /* 0x000fd60003f2e000 */
[----:B------:R-:W-:-:S04]  /*0250*/  @P0 FMUL R7, R7, 0.25 ;  /* 0x3e80000007070820 */ /* 0x000fc80000400000 */
[----:B------:R-:W-:-:S06]  /*0260*/  @!P1 FMUL R7, R7, 16777216 ;  /* 0x4b80000007079820 */ /* 0x000fcc0000400000 */
[----:B------:R-:W1:Y:S01]  /*0270*/  MUFU.RCP R7, R7 ;  /* 0x0000000700077308 */ /* 0x000e620000001000 */
[----:B------:R-:W-:Y:S01]  /*0280*/  FSEL R14, R14, 1, P0 ;  /* 0x3f8000000e0e7808 */ /* 0x000fe20000000000 */
[----:B---3--:R-:W-:-:S04]  /*0290*/  FADD R2, R2, -R12 ;  /* 0x8000000c02027221 */ /* 0x008fc80000000000 */
[----:B------:R-:W-:Y:S01]  /*02a0*/  @!P1 FMUL R14, R14, 16777216 ;  /* 0x4b8000000e0e9820 */ /* 0x000fe20000400000 */
[----:B------:R-:W-:-:S03]  /*02b0*/  FADD R3, R3, -R12 ;  /* 0x8000000c03037221 */ /* 0x000fc60000000000 */
[----:B-1----:R-:W-:-:S04]  /*02c0*/  FMUL R14, R7, R14 ;  /* 0x0000000e070e7220 */ /* 0x002fc80000400000 */
[-C--:B------:R-:W-:Y:S01]  /*02d0*/  FMUL R2, R2, R14.reuse ;  /* 0x0000000e02027220 */ /* 0x080fe20000400000 */
[----:B------:R-:W-:-:S03]  /*02e0*/  FMUL R14, R3, R14 ;  /* 0x0000000e030e7220 */ /* 0x000fc60000400000 */
[C-C-:B----4-:R-:W-:Y:S01]  /*02f0*/  FFMA R2, R8.reuse, R2, R11.reuse ;  /* 0x0000000208027223 */ /* 0x150fe2000000000b */
[----:B------:R-:W-:-:S04]  /*0300*/  FFMA R14, R8, R14, R11 ;  /* 0x0000000e080e7223 */ /* 0x000fc8000000000b */
[----:B------:R-:W-:Y:S02]  /*0310*/  FSETP.GEU.AND P0, PT, R2, RZ, PT ;  /* 0x000000ff0200720b */ /* 0x000fe40003f0e000 */
[----:B------:R-:W-:Y:S02]  /*0320*/  FSETP.GEU.AND P1, PT, R14, RZ, PT ;  /* 0x000000ff0e00720b */ /* 0x000fe40003f2e000 */
[----:B------:R-:W-:Y:S02]  /*0330*/  FSEL R2, R2, RZ, P0 ;  /* 0x000000ff02027208 */ /* 0x000fe40000000000 */
[----:B------:R-:W-:-:S05]  /*0340*/  FSEL R3, R14, RZ, P1 ;  /* 0x000000ff0e037208 */ /* 0x000fca0000800000 */
[----:B------:R-:W-:Y:S01]  /*0350*/  STG.E.64 desc[UR4][R4.64], R2 ;  /* 0x0000000204007986 */ /* 0x000fe2000c101b04 */
[----:B------:R-:W-:Y:S05]  /*0360*/  EXIT ;  /* 0x000000000000794d */ /* 0x000fea0003800000 */
.L_x_0:
[----:B------:R-:W-:-:S00]  /*0370*/  BRA `(.L_x_0) ;  /* 0xfffffffc00fc7947 */ /* 0x000fc0000383ffff */
[----:B------:R-:W-:-:S00]  /*0380*/  NOP ;  /* 0x0000000000007918 */ /* 0x000fc00000000000 */
[----:B------:R-:W-:-:S00]  /*0390*/  NOP ;  /* 0x0000000000007918 */ /* 0x000fc00000000000 */
[----:B------:R-:W-:-:S00]  /*03a0*/  NOP ;  /* 0x0000000000007918 */ /* 0x000fc00000000000 */
[----:B------:R-:W-:-:S00]  /*03b0*/  NOP ;  /* 0x0000000000007918 */ /* 0x000fc00000000000 */
[----:B------:R-:W-:-:S00]  /*03c0*/  NOP ;  /* 0x0000000000007918 */ /* 0x000fc00000000000 */
[----:B------:R-:W-:-:S00]  /*03d0*/  NOP ;  /* 0x0000000000007918 */ /* 0x000fc00000000000 */
[----:B------:R-:W-:-:S00]  /*03e0*/  NOP ;  /* 0x0000000000007918 */ /* 0x000fc00000000000 */
[----:B------:R-:W-:-:S00]  /*03f0*/  NOP ;  /* 0x0000000000007918 */ /* 0x000fc00000000000 */
.L_x_1:


//--------------------- .nv.global.init           --------------------------
	.section	.nv.global.init,"aw",@progbits
.nv.global.init:
	.type		_$_str,@object
	.size		_$_str,(_$_str_$_2 - _$_str)
_$_str:
        /*0000*/ 	.byte	0x5f, 0x5f, 0x43, 0x55, 0x44, 0x41, 0x5f, 0x46, 0x54, 0x5a, 0x00
	.type		_$_str_$_2,@object
	.size		_$_str_$_2,(.L_1 - _$_str_$_2)
_$_str_$_2:
        /*000b*/ 	.byte	0x5f, 0x5f, 0x43, 0x55, 0x44, 0x41, 0x5f, 0x50, 0x52, 0x45, 0x43, 0x5f, 0x53, 0x51, 0x52, 0x54
        /*001b*/ 	.byte	0x00
.L_1:


//--------------------- .nv.constant0.triton_poi_fused__native_batch_norm_legit_no_training_relu_34 --------------------------
	.section	.nv.constant0.triton_poi_fused__native_batch_norm_legit_no_training_relu_34,"a",@progbits
	.sectionflags	@""
	.align	4
.nv.constant0.triton_poi_fused__native_batch_norm_legit_no_training_relu_34:
	.zero		580
